//
// Generated by NVIDIA NVVM Compiler
//
// Compiler Build ID: CL-36424714
// Cuda compilation tools, release 13.0, V13.0.88
// Based on NVVM 20.0.0
//

.version 9.0
.target sm_100
.address_size 64

	// .globl	_Z7_mod2_tPhbi
.extern .func  (.param .b32 func_retval0) vprintf
(
	.param .b64 vprintf_param_0,
	.param .b64 vprintf_param_1
)
;
.global .align 1 .b8 $str[5] = {37, 48, 50, 120};
.global .align 1 .b8 $str$1[2] = {10};

.visible .entry _Z7_mod2_tPhbi(
	.param .u64 .ptr .align 1 _Z7_mod2_tPhbi_param_0,
	.param .u8 _Z7_mod2_tPhbi_param_1,
	.param .u32 _Z7_mod2_tPhbi_param_2
)
{


	ret;

}
	// .globl	_Z13printGpuBytesPhii
.visible .entry _Z13printGpuBytesPhii(
	.param .u64 .ptr .align 1 _Z13printGpuBytesPhii_param_0,
	.param .u32 _Z13printGpuBytesPhii_param_1,
	.param .u32 _Z13printGpuBytesPhii_param_2
)
{
	.local .align 8 .b8 	__local_depot1[8];
	.reg .b64 	%SP;
	.reg .b64 	%SPL;
	.reg .pred 	%p<10>;
	.reg .b32 	%r<123>;
	.reg .b64 	%rd<28>;

	mov.u64 	%SPL, __local_depot1;
	cvta.local.u64 	%SP, %SPL;
	ld.param.u64 	%rd4, [_Z13printGpuBytesPhii_param_0];
	ld.param.u32 	%r118, [_Z13printGpuBytesPhii_param_1];
	ld.param.u32 	%r21, [_Z13printGpuBytesPhii_param_2];
	cvta.to.global.u64 	%rd1, %rd4;
	add.u64 	%rd5, %SP, 0;
	add.u64 	%rd2, %SPL, 0;
	setp.lt.s32 	%p1, %r21, 1;
	@%p1 bra 	$L__BB1_13;
	add.s32 	%r22, %r118, 1;
	add.s32 	%r23, %r21, %r118;
	max.s32 	%r24, %r23, %r22;
	sub.s32 	%r1, %r24, %r118;
	and.b32  	%r2, %r1, 15;
	sub.s32 	%r25, %r118, %r24;
	setp.gt.u32 	%p2, %r25, -16;
	@%p2 bra 	$L__BB1_4;
	and.b32  	%r26, %r1, -16;
	neg.s32 	%r116, %r26;
	add.s64 	%rd3, %rd1, 7;
	mov.u64 	%rd8, $str;
$L__BB1_3:
	.pragma "nounroll";
	cvt.s64.s32 	%rd6, %r118;
	add.s64 	%rd7, %rd3, %rd6;
	ld.global.u8 	%r27, [%rd7+-7];
	st.local.u32 	[%rd2], %r27;
	cvta.global.u64 	%rd9, %rd8;
	{ // callseq 0, 0
	.param .b64 param0;
	st.param.b64 	[param0], %rd9;
	.param .b64 param1;
	st.param.b64 	[param1], %rd5;
	.param .b32 retval0;
	call.uni (retval0), 
	vprintf, 
	(
	param0, 
	param1
	);
	ld.param.b32 	%r28, [retval0];
	} // callseq 0
	ld.global.u8 	%r30, [%rd7+-6];
	st.local.u32 	[%rd2], %r30;
	{ // callseq 1, 0
	.param .b64 param0;
	st.param.b64 	[param0], %rd9;
	.param .b64 param1;
	st.param.b64 	[param1], %rd5;
	.param .b32 retval0;
	call.uni (retval0), 
	vprintf, 
	(
	param0, 
	param1
	);
	ld.param.b32 	%r31, [retval0];
	} // callseq 1
	ld.global.u8 	%r33, [%rd7+-5];
	st.local.u32 	[%rd2], %r33;
	{ // callseq 2, 0
	.param .b64 param0;
	st.param.b64 	[param0], %rd9;
	.param .b64 param1;
	st.param.b64 	[param1], %rd5;
	.param .b32 retval0;
	call.uni (retval0), 
	vprintf, 
	(
	param0, 
	param1
	);
	ld.param.b32 	%r34, [retval0];
	} // callseq 2
	ld.global.u8 	%r36, [%rd7+-4];
	st.local.u32 	[%rd2], %r36;
	{ // callseq 3, 0
	.param .b64 param0;
	st.param.b64 	[param0], %rd9;
	.param .b64 param1;
	st.param.b64 	[param1], %rd5;
	.param .b32 retval0;
	call.uni (retval0), 
	vprintf, 
	(
	param0, 
	param1
	);
	ld.param.b32 	%r37, [retval0];
	} // callseq 3
	ld.global.u8 	%r39, [%rd7+-3];
	st.local.u32 	[%rd2], %r39;
	{ // callseq 4, 0
	.param .b64 param0;
	st.param.b64 	[param0], %rd9;
	.param .b64 param1;
	st.param.b64 	[param1], %rd5;
	.param .b32 retval0;
	call.uni (retval0), 
	vprintf, 
	(
	param0, 
	param1
	);
	ld.param.b32 	%r40, [retval0];
	} // callseq 4
	ld.global.u8 	%r42, [%rd7+-2];
	st.local.u32 	[%rd2], %r42;
	{ // callseq 5, 0
	.param .b64 param0;
	st.param.b64 	[param0], %rd9;
	.param .b64 param1;
	st.param.b64 	[param1], %rd5;
	.param .b32 retval0;
	call.uni (retval0), 
	vprintf, 
	(
	param0, 
	param1
	);
	ld.param.b32 	%r43, [retval0];
	} // callseq 5
	ld.global.u8 	%r45, [%rd7+-1];
	st.local.u32 	[%rd2], %r45;
	{ // callseq 6, 0
	.param .b64 param0;
	st.param.b64 	[param0], %rd9;
	.param .b64 param1;
	st.param.b64 	[param1], %rd5;
	.param .b32 retval0;
	call.uni (retval0), 
	vprintf, 
	(
	param0, 
	param1
	);
	ld.param.b32 	%r46, [retval0];
	} // callseq 6
	ld.global.u8 	%r48, [%rd7];
	st.local.u32 	[%rd2], %r48;
	{ // callseq 7, 0
	.param .b64 param0;
	st.param.b64 	[param0], %rd9;
	.param .b64 param1;
	st.param.b64 	[param1], %rd5;
	.param .b32 retval0;
	call.uni (retval0), 
	vprintf, 
	(
	param0, 
	param1
	);
	ld.param.b32 	%r49, [retval0];
	} // callseq 7
	ld.global.u8 	%r51, [%rd7+1];
	st.local.u32 	[%rd2], %r51;
	{ // callseq 8, 0
	.param .b64 param0;
	st.param.b64 	[param0], %rd9;
	.param .b64 param1;
	st.param.b64 	[param1], %rd5;
	.param .b32 retval0;
	call.uni (retval0), 
	vprintf, 
	(
	param0, 
	param1
	);
	ld.param.b32 	%r52, [retval0];
	} // callseq 8
	ld.global.u8 	%r54, [%rd7+2];
	st.local.u32 	[%rd2], %r54;
	{ // callseq 9, 0
	.param .b64 param0;
	st.param.b64 	[param0], %rd9;
	.param .b64 param1;
	st.param.b64 	[param1], %rd5;
	.param .b32 retval0;
	call.uni (retval0), 
	vprintf, 
	(
	param0, 
	param1
	);
	ld.param.b32 	%r55, [retval0];
	} // callseq 9
	ld.global.u8 	%r57, [%rd7+3];
	st.local.u32 	[%rd2], %r57;
	{ // callseq 10, 0
	.param .b64 param0;
	st.param.b64 	[param0], %rd9;
	.param .b64 param1;
	st.param.b64 	[param1], %rd5;
	.param .b32 retval0;
	call.uni (retval0), 
	vprintf, 
	(
	param0, 
	param1
	);
	ld.param.b32 	%r58, [retval0];
	} // callseq 10
	ld.global.u8 	%r60, [%rd7+4];
	st.local.u32 	[%rd2], %r60;
	{ // callseq 11, 0
	.param .b64 param0;
	st.param.b64 	[param0], %rd9;
	.param .b64 param1;
	st.param.b64 	[param1], %rd5;
	.param .b32 retval0;
	call.uni (retval0), 
	vprintf, 
	(
	param0, 
	param1
	);
	ld.param.b32 	%r61, [retval0];
	} // callseq 11
	ld.global.u8 	%r63, [%rd7+5];
	st.local.u32 	[%rd2], %r63;
	{ // callseq 12, 0
	.param .b64 param0;
	st.param.b64 	[param0], %rd9;
	.param .b64 param1;
	st.param.b64 	[param1], %rd5;
	.param .b32 retval0;
	call.uni (retval0), 
	vprintf, 
	(
	param0, 
	param1
	);
	ld.param.b32 	%r64, [retval0];
	} // callseq 12
	ld.global.u8 	%r66, [%rd7+6];
	st.local.u32 	[%rd2], %r66;
	{ // callseq 13, 0
	.param .b64 param0;
	st.param.b64 	[param0], %rd9;
	.param .b64 param1;
	st.param.b64 	[param1], %rd5;
	.param .b32 retval0;
	call.uni (retval0), 
	vprintf, 
	(
	param0, 
	param1
	);
	ld.param.b32 	%r67, [retval0];
	} // callseq 13
	ld.global.u8 	%r69, [%rd7+7];
	st.local.u32 	[%rd2], %r69;
	{ // callseq 14, 0
	.param .b64 param0;
	st.param.b64 	[param0], %rd9;
	.param .b64 param1;
	st.param.b64 	[param1], %rd5;
	.param .b32 retval0;
	call.uni (retval0), 
	vprintf, 
	(
	param0, 
	param1
	);
	ld.param.b32 	%r70, [retval0];
	} // callseq 14
	ld.global.u8 	%r72, [%rd7+8];
	st.local.u32 	[%rd2], %r72;
	{ // callseq 15, 0
	.param .b64 param0;
	st.param.b64 	[param0], %rd9;
	.param .b64 param1;
	st.param.b64 	[param1], %rd5;
	.param .b32 retval0;
	call.uni (retval0), 
	vprintf, 
	(
	param0, 
	param1
	);
	ld.param.b32 	%r73, [retval0];
	} // callseq 15
	add.s32 	%r118, %r118, 16;
	add.s32 	%r116, %r116, 16;
	setp.ne.s32 	%p3, %r116, 0;
	@%p3 bra 	$L__BB1_3;
$L__BB1_4:
	setp.eq.s32 	%p4, %r2, 0;
	@%p4 bra 	$L__BB1_13;
	and.b32  	%r9, %r1, 7;
	setp.lt.u32 	%p5, %r2, 8;
	@%p5 bra 	$L__BB1_7;
	cvt.s64.s32 	%rd11, %r118;
	add.s64 	%rd12, %rd1, %rd11;
	ld.global.u8 	%r75, [%rd12];
	st.local.u32 	[%rd2], %r75;
	mov.u64 	%rd13, $str;
	cvta.global.u64 	%rd14, %rd13;
	add.u64 	%rd15, %SP, 0;
	{ // callseq 16, 0
	.param .b64 param0;
	st.param.b64 	[param0], %rd14;
	.param .b64 param1;
	st.param.b64 	[param1], %rd15;
	.param .b32 retval0;
	call.uni (retval0), 
	vprintf, 
	(
	param0, 
	param1
	);
	ld.param.b32 	%r76, [retval0];
	} // callseq 16
	ld.global.u8 	%r78, [%rd12+1];
	st.local.u32 	[%rd2], %r78;
	{ // callseq 17, 0
	.param .b64 param0;
	st.param.b64 	[param0], %rd14;
	.param .b64 param1;
	st.param.b64 	[param1], %rd15;
	.param .b32 retval0;
	call.uni (retval0), 
	vprintf, 
	(
	param0, 
	param1
	);
	ld.param.b32 	%r79, [retval0];
	} // callseq 17
	ld.global.u8 	%r81, [%rd12+2];
	st.local.u32 	[%rd2], %r81;
	{ // callseq 18, 0
	.param .b64 param0;
	st.param.b64 	[param0], %rd14;
	.param .b64 param1;
	st.param.b64 	[param1], %rd15;
	.param .b32 retval0;
	call.uni (retval0), 
	vprintf, 
	(
	param0, 
	param1
	);
	ld.param.b32 	%r82, [retval0];
	} // callseq 18
	ld.global.u8 	%r84, [%rd12+3];
	st.local.u32 	[%rd2], %r84;
	{ // callseq 19, 0
	.param .b64 param0;
	st.param.b64 	[param0], %rd14;
	.param .b64 param1;
	st.param.b64 	[param1], %rd15;
	.param .b32 retval0;
	call.uni (retval0), 
	vprintf, 
	(
	param0, 
	param1
	);
	ld.param.b32 	%r85, [retval0];
	} // callseq 19
	ld.global.u8 	%r87, [%rd12+4];
	st.local.u32 	[%rd2], %r87;
	{ // callseq 20, 0
	.param .b64 param0;
	st.param.b64 	[param0], %rd14;
	.param .b64 param1;
	st.param.b64 	[param1], %rd15;
	.param .b32 retval0;
	call.uni (retval0), 
	vprintf, 
	(
	param0, 
	param1
	);
	ld.param.b32 	%r88, [retval0];
	} // callseq 20
	ld.global.u8 	%r90, [%rd12+5];
	st.local.u32 	[%rd2], %r90;
	{ // callseq 21, 0
	.param .b64 param0;
	st.param.b64 	[param0], %rd14;
	.param .b64 param1;
	st.param.b64 	[param1], %rd15;
	.param .b32 retval0;
	call.uni (retval0), 
	vprintf, 
	(
	param0, 
	param1
	);
	ld.param.b32 	%r91, [retval0];
	} // callseq 21
	ld.global.u8 	%r93, [%rd12+6];
	st.local.u32 	[%rd2], %r93;
	{ // callseq 22, 0
	.param .b64 param0;
	st.param.b64 	[param0], %rd14;
	.param .b64 param1;
	st.param.b64 	[param1], %rd15;
	.param .b32 retval0;
	call.uni (retval0), 
	vprintf, 
	(
	param0, 
	param1
	);
	ld.param.b32 	%r94, [retval0];
	} // callseq 22
	ld.global.u8 	%r96, [%rd12+7];
	st.local.u32 	[%rd2], %r96;
	{ // callseq 23, 0
	.param .b64 param0;
	st.param.b64 	[param0], %rd14;
	.param .b64 param1;
	st.param.b64 	[param1], %rd15;
	.param .b32 retval0;
	call.uni (retval0), 
	vprintf, 
	(
	param0, 
	param1
	);
	ld.param.b32 	%r97, [retval0];
	} // callseq 23
	add.s32 	%r118, %r118, 8;
$L__BB1_7:
	setp.eq.s32 	%p6, %r9, 0;
	@%p6 bra 	$L__BB1_13;
	and.b32  	%r12, %r1, 3;
	setp.lt.u32 	%p7, %r9, 4;
	@%p7 bra 	$L__BB1_10;
	cvt.s64.s32 	%rd16, %r118;
	add.s64 	%rd17, %rd1, %rd16;
	ld.global.u8 	%r99, [%rd17];
	st.local.u32 	[%rd2], %r99;
	mov.u64 	%rd18, $str;
	cvta.global.u64 	%rd19, %rd18;
	add.u64 	%rd20, %SP, 0;
	{ // callseq 24, 0
	.param .b64 param0;
	st.param.b64 	[param0], %rd19;
	.param .b64 param1;
	st.param.b64 	[param1], %rd20;
	.param .b32 retval0;
	call.uni (retval0), 
	vprintf, 
	(
	param0, 
	param1
	);
	ld.param.b32 	%r100, [retval0];
	} // callseq 24
	ld.global.u8 	%r102, [%rd17+1];
	st.local.u32 	[%rd2], %r102;
	{ // callseq 25, 0
	.param .b64 param0;
	st.param.b64 	[param0], %rd19;
	.param .b64 param1;
	st.param.b64 	[param1], %rd20;
	.param .b32 retval0;
	call.uni (retval0), 
	vprintf, 
	(
	param0, 
	param1
	);
	ld.param.b32 	%r103, [retval0];
	} // callseq 25
	ld.global.u8 	%r105, [%rd17+2];
	st.local.u32 	[%rd2], %r105;
	{ // callseq 26, 0
	.param .b64 param0;
	st.param.b64 	[param0], %rd19;
	.param .b64 param1;
	st.param.b64 	[param1], %rd20;
	.param .b32 retval0;
	call.uni (retval0), 
	vprintf, 
	(
	param0, 
	param1
	);
	ld.param.b32 	%r106, [retval0];
	} // callseq 26
	ld.global.u8 	%r108, [%rd17+3];
	st.local.u32 	[%rd2], %r108;
	{ // callseq 27, 0
	.param .b64 param0;
	st.param.b64 	[param0], %rd19;
	.param .b64 param1;
	st.param.b64 	[param1], %rd20;
	.param .b32 retval0;
	call.uni (retval0), 
	vprintf, 
	(
	param0, 
	param1
	);
	ld.param.b32 	%r109, [retval0];
	} // callseq 27
	add.s32 	%r118, %r118, 4;
$L__BB1_10:
	setp.eq.s32 	%p8, %r12, 0;
	@%p8 bra 	$L__BB1_13;
	neg.s32 	%r121, %r12;
	mov.u64 	%rd23, $str;
	add.u64 	%rd25, %SP, 0;
$L__BB1_12:
	.pragma "nounroll";
	cvt.s64.s32 	%rd21, %r118;
	add.s64 	%rd22, %rd1, %rd21;
	ld.global.u8 	%r111, [%rd22];
	st.local.u32 	[%rd2], %r111;
	cvta.global.u64 	%rd24, %rd23;
	{ // callseq 28, 0
	.param .b64 param0;
	st.param.b64 	[param0], %rd24;
	.param .b64 param1;
	st.param.b64 	[param1], %rd25;
	.param .b32 retval0;
	call.uni (retval0), 
	vprintf, 
	(
	param0, 
	param1
	);
	ld.param.b32 	%r112, [retval0];
	} // callseq 28
	add.s32 	%r118, %r118, 1;
	add.s32 	%r121, %r121, 1;
	setp.ne.s32 	%p9, %r121, 0;
	@%p9 bra 	$L__BB1_12;
$L__BB1_13:
	mov.u64 	%rd26, $str$1;
	cvta.global.u64 	%rd27, %rd26;
	{ // callseq 29, 0
	.param .b64 param0;
	st.param.b64 	[param0], %rd27;
	.param .b64 param1;
	st.param.b64 	[param1], 0;
	.param .b32 retval0;
	call.uni (retval0), 
	vprintf, 
	(
	param0, 
	param1
	);
	ld.param.b32 	%r114, [retval0];
	} // callseq 29
	ret;

}


// ===== COMPILED SASS (sm_100) =====

	.target	sm_100

	.elftype	@"ET_EXEC"


//--------------------- .note.nv.tkinfo           --------------------------
	.section	.note.nv.tkinfo,"",@"SHT_NOTE"
	.sectionflags	@"SHF_NOTE_NV_TKINFO"
	.tkinfo
        /*0018*/ 	.word	0x00000002
        /*0030*/ 	.string	""
        /*0030*/ 	.string	"ptxas"
        /*0030*/ 	.string	"Cuda compilation tools, release 13.0, V13.0.88"
        /*0030*/ 	.string	"Build cuda_13.0.r13.0/compiler.36424714_0"
        /*0030*/ 	.string	"-arch sm_100 -m 64 "



//--------------------- .note.nv.cuinfo           --------------------------
	.section	.note.nv.cuinfo,"",@"SHT_NOTE"
	.sectionflags	@"SHF_NOTE_NV_CUINFO"
        /*0018*/ 	.short	0x0002
        /*001a*/ 	.short	0x0064
        /*001c*/ 	.short	0x0082
	.zero		2


//--------------------- .nv.info                  --------------------------
	.section	.nv.info,"",@"SHT_CUDA_INFO"
	.align	4


	//----- nvinfo : EIATTR_REGCOUNT
	.align		4
        /*0000*/ 	.byte	0x04, 0x2f
        /*0002*/ 	.short	(.L_3 - .L_2)
	.align		4
.L_2:
        /*0004*/ 	.word	index@(_Z7_mod2_tPhbi)
        /*0008*/ 	.word	0x00000004


	//----- nvinfo : EIATTR_FRAME_SIZE
	.align		4
.L_3:
        /*000c*/ 	.byte	0x04, 0x11
        /*000e*/ 	.short	(.L_5 - .L_4)
	.align		4
.L_4:
        /*0010*/ 	.word	index@(_Z7_mod2_tPhbi)
        /*0014*/ 	.word	0x00000000


	//----- nvinfo : EIATTR_REGCOUNT
	.align		4
.L_5:
        /*0018*/ 	.byte	0x04, 0x2f
        /*001a*/ 	.short	(.L_7 - .L_6)
	.align		4
.L_6:
        /*001c*/ 	.word	index@(_Z13printGpuBytesPhii)
        /*0020*/ 	.word	0x0000001d


	//----- nvinfo : EIATTR_FRAME_SIZE
	.align		4
.L_7:
        /*0024*/ 	.byte	0x04, 0x11
        /*0026*/ 	.short	(.L_9 - .L_8)
	.align		4
.L_8:
        /*0028*/ 	.word	index@(_Z13printGpuBytesPhii)
        /*002c*/ 	.word	0x00000008


	//----- nvinfo : EIATTR_MIN_STACK_SIZE
	.align		4
.L_9:
        /*0030*/ 	.byte	0x04, 0x12
        /*0032*/ 	.short	(.L_11 - .L_10)
	.align		4
.L_10:
        /*0034*/ 	.word	index@(_Z13printGpuBytesPhii)
        /*0038*/ 	.word	0x00000008


	//----- nvinfo : EIATTR_MIN_STACK_SIZE
	.align		4
.L_11:
        /*003c*/ 	.byte	0x04, 0x12
        /*003e*/ 	.short	(.L_13 - .L_12)
	.align		4
.L_12:
        /*0040*/ 	.word	index@(_Z7_mod2_tPhbi)
        /*0044*/ 	.word	0x00000000
.L_13:


//--------------------- .nv.compat                --------------------------
	.section	.nv.compat,"",@"SHT_CUDA_COMPAT_INFO"
	.align	4
        /*0000*/ 	.byte	0x02, 0x09, 0x00, 0x00, 0x02, 0x02, 0x01, 0x00, 0x02, 0x05, 0x05, 0x00, 0x03, 0x07, 0x01, 0x01
        /*0010*/ 	.byte	0x02, 0x03, 0x00, 0x00, 0x02, 0x06, 0x01, 0x00, 0x04, 0x0b, 0x08, 0x00, 0x09, 0x00, 0x00, 0x00
        /*0020*/ 	.byte	0x00, 0x00, 0x00, 0x00


//--------------------- .nv.info._Z13printGpuBytesPhii --------------------------
	.section	.nv.info._Z13printGpuBytesPhii,"",@"SHT_CUDA_INFO"
	.sectionflags	@""
	.align	4


	//----- nvinfo : EIATTR_CUDA_API_VERSION
	.align		4
        /*0000*/ 	.byte	0x04, 0x37
        /*0002*/ 	.short	(.L_15 - .L_14)
.L_14:
        /*0004*/ 	.word	0x00000082


	//----- nvinfo : EIATTR_KPARAM_INFO
	.align		4
.L_15:
        /*0008*/ 	.byte	0x04, 0x17
        /*000a*/ 	.short	(.L_17 - .L_16)
.L_16:
        /*000c*/ 	.word	0x00000000
        /*0010*/ 	.short	0x0002
        /*0012*/ 	.short	0x000c
        /*0014*/ 	.byte	0x00, 0xf0, 0x11, 0x00


	//----- nvinfo : EIATTR_KPARAM_INFO
	.align		4
.L_17:
        /*0018*/ 	.byte	0x04, 0x17
        /*001a*/ 	.short	(.L_19 - .L_18)
.L_18:
        /*001c*/ 	.word	0x00000000
        /*0020*/ 	.short	0x0001
        /*0022*/ 	.short	0x0008
        /*0024*/ 	.byte	0x00, 0xf0, 0x11, 0x00


	//----- nvinfo : EIATTR_KPARAM_INFO
	.align		4
.L_19:
        /*0028*/ 	.byte	0x04, 0x17
        /*002a*/ 	.short	(.L_21 - .L_20)
.L_20:
        /*002c*/ 	.word	0x00000000
        /*0030*/ 	.short	0x0000
        /*0032*/ 	.short	0x0000
        /*0034*/ 	.byte	0x00, 0xf5, 0x21, 0x00


	//----- nvinfo : EIATTR_SPARSE_MMA_MASK
	.align		4
.L_21:
        /*0038*/ 	.byte	0x03, 0x50
        /*003a*/ 	.short	0x0000


	//----- nvinfo : EIATTR_MAXREG_COUNT
	.align		4
        /*003c*/ 	.byte	0x03, 0x1b
        /*003e*/ 	.short	0x00ff


	//----- nvinfo : EIATTR_EXTERNS
	.align		4
        /*0040*/ 	.byte	0x04, 0x0f
        /*0042*/ 	.short	(.L_23 - .L_22)


	//   ....[0]....
	.align		4
.L_22:
        /*0044*/ 	.word	index@(vprintf)


	//----- nvinfo : EIATTR_MERCURY_ISA_VERSION
	.align		4
.L_23:
        /*0048*/ 	.byte	0x03, 0x5f
        /*004a*/ 	.short	0x0101


	//----- nvinfo : EIATTR_VRC_CTA_INIT_COUNT
	.align		4
        /*004c*/ 	.byte	0x02, 0x4a
	.zero		1
	.zero		1


	//----- nvinfo : EIATTR_SYSCALL_OFFSETS
	.align		4
        /*0050*/ 	.byte	0x04, 0x46
        /*0052*/ 	.short	(.L_25 - .L_24)


	//   ....[0]....
.L_24:
        /*0054*/ 	.word	0x00000280


	//   ....[1]....
        /*0058*/ 	.word	0x00000320


	//   ....[2]....
        /*005c*/ 	.word	0x000003c0


	//   ....[3]....
        /*0060*/ 	.word	0x00000460


	//   ....[4]....
        /*0064*/ 	.word	0x00000500


	//   ....[5]....
        /*0068*/ 	.word	0x000005a0


	//   ....[6]....
        /*006c*/ 	.word	0x00000640


	//   ....[7]....
        /*0070*/ 	.word	0x000006e0


	//   ....[8]....
        /*0074*/ 	.word	0x00000780


	//   ....[9]....
        /*0078*/ 	.word	0x00000820


	//   ....[10]....
        /*007c*/ 	.word	0x000008c0


	//   ....[11]....
        /*0080*/ 	.word	0x00000960


	//   ....[12]....
        /*0084*/ 	.word	0x00000a00


	//   ....[13]....
        /*0088*/ 	.word	0x00000aa0


	//   ....[14]....
        /*008c*/ 	.word	0x00000b40


	//   ....[15]....
        /*0090*/ 	.word	0x00000be0


	//   ....[16]....
        /*0094*/ 	.word	0x00000d60


	//   ....[17]....
        /*0098*/ 	.word	0x00000e00


	//   ....[18]....
        /*009c*/ 	.word	0x00000ea0


	//   ....[19]....
        /*00a0*/ 	.word	0x00000f40


	//   ....[20]....
        /*00a4*/ 	.word	0x00000fe0


	//   ....[21]....
        /*00a8*/ 	.word	0x00001080


	//   ....[22]....
        /*00ac*/ 	.word	0x00001120


	//   ....[23]....
        /*00b0*/ 	.word	0x000011c0


	//   ....[24]....
        /*00b4*/ 	.word	0x00001300


	//   ....[25]....
        /*00b8*/ 	.word	0x000013a0


	//   ....[26]....
        /*00bc*/ 	.word	0x00001440


	//   ....[27]....
        /*00c0*/ 	.word	0x000014e0


	//   ....[28]....
        /*00c4*/ 	.word	0x00001630


	//   ....[29]....
        /*00c8*/ 	.word	0x000016f0


	//----- nvinfo : EIATTR_EXIT_INSTR_OFFSETS
	.align		4
.L_25:
        /*00cc*/ 	.byte	0x04, 0x1c
        /*00ce*/ 	.short	(.L_27 - .L_26)


	//   ....[0]....
.L_26:
        /*00d0*/ 	.word	0x00001700


	//----- nvinfo : EIATTR_CRS_STACK_SIZE
	.align		4
.L_27:
        /*00d4*/ 	.byte	0x04, 0x1e
        /*00d6*/ 	.short	(.L_29 - .L_28)
.L_28:
        /*00d8*/ 	.word	0x00000000


	//----- nvinfo : EIATTR_CBANK_PARAM_SIZE
	.align		4
.L_29:
        /*00dc*/ 	.byte	0x03, 0x19
        /*00de*/ 	.short	0x0010


	//----- nvinfo : EIATTR_PARAM_CBANK
	.align		4
        /*00e0*/ 	.byte	0x04, 0x0a
        /*00e2*/ 	.short	(.L_31 - .L_30)
	.align		4
.L_30:
        /*00e4*/ 	.word	index@(.nv.constant0._Z13printGpuBytesPhii)
        /*00e8*/ 	.short	0x0380
        /*00ea*/ 	.short	0x0010


	//----- nvinfo : EIATTR_SW_WAR
	.align		4
.L_31:
        /*00ec*/ 	.byte	0x04, 0x36
        /*00ee*/ 	.short	(.L_33 - .L_32)
.L_32:
        /*00f0*/ 	.word	0x00000008
.L_33:


//--------------------- .nv.info._Z7_mod2_tPhbi   --------------------------
	.section	.nv.info._Z7_mod2_tPhbi,"",@"SHT_CUDA_INFO"
	.sectionflags	@""
	.align	4


	//----- nvinfo : EIATTR_CUDA_API_VERSION
	.align		4
        /*0000*/ 	.byte	0x04, 0x37
        /*0002*/ 	.short	(.L_35 - .L_34)
.L_34:
        /*0004*/ 	.word	0x00000082


	//----- nvinfo : EIATTR_KPARAM_INFO
	.align		4
.L_35:
        /*0008*/ 	.byte	0x04, 0x17
        /*000a*/ 	.short	(.L_37 - .L_36)
.L_36:
        /*000c*/ 	.word	0x00000000
        /*0010*/ 	.short	0x0002
        /*0012*/ 	.short	0x000c
        /*0014*/ 	.byte	0x00, 0xf0, 0x11, 0x00


	//----- nvinfo : EIATTR_KPARAM_INFO
	.align		4
.L_37:
        /*0018*/ 	.byte	0x04, 0x17
        /*001a*/ 	.short	(.L_39 - .L_38)
.L_38:
        /*001c*/ 	.word	0x00000000
        /*0020*/ 	.short	0x0001
        /*0022*/ 	.short	0x0008
        /*0024*/ 	.byte	0x00, 0xf0, 0x05, 0x00


	//----- nvinfo : EIATTR_KPARAM_INFO
	.align		4
.L_39:
        /*0028*/ 	.byte	0x04, 0x17
        /*002a*/ 	.short	(.L_41 - .L_40)
.L_40:
        /*002c*/ 	.word	0x00000000
        /*0030*/ 	.short	0x0000
        /*0032*/ 	.short	0x0000
        /*0034*/ 	.byte	0x00, 0xf5, 0x21, 0x00


	//----- nvinfo : EIATTR_SPARSE_MMA_MASK
	.align		4
.L_41:
        /*0038*/ 	.byte	0x03, 0x50
        /*003a*/ 	.short	0x0000


	//----- nvinfo : EIATTR_MAXREG_COUNT
	.align		4
        /*003c*/ 	.byte	0x03, 0x1b
        /*003e*/ 	.short	0x00ff


	//----- nvinfo : EIATTR_MERCURY_ISA_VERSION
	.align		4
        /*0040*/ 	.byte	0x03, 0x5f
        /*0042*/ 	.short	0x0101


	//----- nvinfo : EIATTR_VRC_CTA_INIT_COUNT
	.align		4
        /*0044*/ 	.byte	0x02, 0x4a
	.zero		1
	.zero		1


	//----- nvinfo : EIATTR_EXIT_INSTR_OFFSETS
	.align		4
        /*0048*/ 	.byte	0x04, 0x1c
        /*004a*/ 	.short	(.L_43 - .L_42)


	//   ....[0]....
.L_42:
        /*004c*/ 	.word	0x00000010


	//----- nvinfo : EIATTR_CBANK_PARAM_SIZE
	.align		4
.L_43:
        /*0050*/ 	.byte	0x03, 0x19
        /*0052*/ 	.short	0x0010


	//----- nvinfo : EIATTR_PARAM_CBANK
	.align		4
        /*0054*/ 	.byte	0x04, 0x0a
        /*0056*/ 	.short	(.L_45 - .L_44)
	.align		4
.L_44:
        /*0058*/ 	.word	index@(.nv.constant0._Z7_mod2_tPhbi)
        /*005c*/ 	.short	0x0380
        /*005e*/ 	.short	0x0010


	//----- nvinfo : EIATTR_SW_WAR
	.align		4
.L_45:
        /*0060*/ 	.byte	0x04, 0x36
        /*0062*/ 	.short	(.L_47 - .L_46)
.L_46:
        /*0064*/ 	.word	0x00000008
.L_47:


//--------------------- .nv.callgraph             --------------------------
	.section	.nv.callgraph,"",@"SHT_CUDA_CALLGRAPH"
	.align	4
	.sectionentsize	8
	.align		4
        /*0000*/ 	.word	0x00000000
	.align		4
        /*0004*/ 	.word	0xffffffff
	.align		4
        /*0008*/ 	.word	index@(_Z13printGpuBytesPhii)
	.align		4
        /*000c*/ 	.word	index@(vprintf)
	.align		4
        /*0010*/ 	.word	0x00000000
	.align		4
        /*0014*/ 	.word	0xfffffffe
	.align		4
        /*0018*/ 	.word	0x00000000
	.align		4
        /*001c*/ 	.word	0xfffffffd
	.align		4
        /*0020*/ 	.word	0x00000000
	.align		4
        /*0024*/ 	.word	0xfffffffc


//--------------------- .nv.constant4             --------------------------
	.section	.nv.constant4,"a",@progbits
	.align	8
	.align		8
.nv.constant4:
        /*0000*/ 	.dword	vprintf
	.align		8
        /*0008*/ 	.dword	$str
	.align		8
        /*0010*/ 	.dword	$str$1


//--------------------- .text._Z13printGpuBytesPhii --------------------------
	.section	.text._Z13printGpuBytesPhii,"ax",@progbits
	.align	128
        .global         _Z13printGpuBytesPhii
        .type           _Z13printGpuBytesPhii,@function
        .size           _Z13printGpuBytesPhii,(.L_x_39 - _Z13printGpuBytesPhii)
        .other          _Z13printGpuBytesPhii,@"STO_CUDA_ENTRY STV_DEFAULT"
_Z13printGpuBytesPhii:
.text._Z13printGpuBytesPhii:
[----:B------:R-:W0:Y:S01]  /*0000*/  LDC R1, c[0x0][0x37c] ;  /* 0x0000df00ff017b82 */ /* 0x000e220000000800 */
[----:B------:R-:W1:Y:S01]  /*0010*/  LDCU UR6, c[0x0][0x38c] ;  /* 0x00007180ff0677ac */ /* 0x000e620008000800 */
[----:B0-----:R-:W-:Y:S01]  /*0020*/  VIADD R1, R1, 0xfffffff8 ;  /* 0xfffffff801017836 */ /* 0x001fe20000000000 */
[----:B------:R-:W0:Y:S01]  /*0030*/  LDCU UR4, c[0x0][0x2f8] ;  /* 0x00005f00ff0477ac */ /* 0x000e220008000800 */
[----:B------:R-:W2:Y:S01]  /*0040*/  LDCU UR5, c[0x0][0x2fc] ;  /* 0x00005f80ff0577ac */ /* 0x000ea20008000800 */
[----:B-1----:R-:W-:Y:S02]  /*0050*/  UISETP.GE.AND UP0, UPT, UR6, 0x1, UPT ;  /* 0x000000010600788c */ /* 0x002fe4000bf06270 */
[----:B0-----:R-:W-:-:S05]  /*0060*/  IADD3 R18, P0, PT, R1, UR4, RZ ;  /* 0x0000000401127c10 */ /* 0x001fca000ff1e0ff */
[----:B--2---:R-:W-:Y:S02]  /*0070*/  IMAD.X R2, RZ, RZ, UR5, P0 ;  /* 0x00000005ff027e24 */ /* 0x004fe400080e06ff */
[----:B------:R-:W-:Y:S06]  /*0080*/  BRA.U !UP0, `(.L_x_0) ;  /* 0x00000015087c7547 */ /* 0x000fec000b800000 */
[----:B------:R-:W0:Y:S01]  /*0090*/  LDC R3, c[0x0][0x388] ;  /* 0x0000e200ff037b82 */ /* 0x000e220000000800 */
[----:B------:R-:W1:Y:S01]  /*00a0*/  LDCU UR4, c[0x0][0x388] ;  /* 0x00007100ff0477ac */ /* 0x000e620008000800 */
[----:B------:R-:W2:Y:S01]  /*00b0*/  LDCU.64 UR36, c[0x0][0x358] ;  /* 0x00006b00ff2477ac */ /* 0x000ea20008000a00 */
[----:B-1----:R-:W-:Y:S02]  /*00c0*/  IMAD.U32 R23, RZ, RZ, UR4 ;  /* 0x00000004ff177e24 */ /* 0x002fe4000f8e00ff */
[----:B0-----:R-:W-:-:S05]  /*00d0*/  VIADD R0, R3, 0x1 ;  /* 0x0000000103007836 */ /* 0x001fca0000000000 */
[----:B------:R-:W-:-:S04]  /*00e0*/  VIADDMNMX R0, R3, UR6, R0, !PT ;  /* 0x0000000603007c46 */ /* 0x000fc8000f800100 */
[C---:B------:R-:W-:Y:S01]  /*00f0*/  IADD3 R4, PT, PT, -R0.reuse, R3, RZ ;  /* 0x0000000300047210 */ /* 0x040fe20007ffe1ff */
[----:B------:R-:W-:-:S03]  /*0100*/  IMAD.IADD R24, R0, 0x1, -R3 ;  /* 0x0000000100187824 */ /* 0x000fc600078e0a03 */
[----:B------:R-:W-:Y:S02]  /*0110*/  ISETP.GT.U32.AND P0, PT, R4, -0x10, PT ;  /* 0xfffffff00400780c */ /* 0x000fe40003f04070 */
[----:B------:R-:W-:-:S11]  /*0120*/  LOP3.LUT R25, R24, 0xf, RZ, 0xc0, !PT ;  /* 0x0000000f18197812 */ /* 0x000fd600078ec0ff */
[----:B--2---:R-:W-:Y:S05]  /*0130*/  @P0 BRA `(.L_x_1) ;  /* 0x0000000800bc0947 */ /* 0x004fea0003800000 */
[----:B------:R-:W-:Y:S01]  /*0140*/  LOP3.LUT R22, R24, 0xfffffff0, RZ, 0xc0, !PT ;  /* 0xfffffff018167812 */ /* 0x000fe200078ec0ff */
[----:B------:R-:W-:Y:S04]  /*0150*/  BSSY.RECONVERGENT B6, `(.L_x_1) ;  /* 0x00000ad000067945 */ /* 0x000fe80003800200 */
[----:B------:R-:W-:-:S07]  /*0160*/  IMAD.MOV R22, RZ, RZ, -R22 ;  /* 0x000000ffff167224 */ /* 0x000fce00078e0a16 */
.L_x_18:
[----:B------:R-:W0:Y:S01]  /*0170*/  LDC.64 R16, c[0x0][0x380] ;  /* 0x0000e000ff107b82 */ /* 0x000e220000000a00 */
[----:B------:R-:W-:Y:S01]  /*0180*/  SHF.R.S32.HI R0, RZ, 0x1f, R23 ;  /* 0x0000001fff007819 */ /* 0x000fe20000011417 */
[----:B------:R-:W1:Y:S01]  /*0190*/  LDCU.64 UR4, c[0x4][0x8] ;  /* 0x01000100ff0477ac */ /* 0x000e620008000a00 */
[----:B0-----:R-:W-:-:S04]  /*01a0*/  IADD3 R16, P0, P1, R23, 0x7, R16 ;  /* 0x0000000717107810 */ /* 0x001fc8000791e010 */
[----:B------:R-:W-:-:S05]  /*01b0*/  IADD3.X R17, PT, PT, R0, R17, RZ, P0, P1 ;  /* 0x0000001100117210 */ /* 0x000fca00007e24ff */
[----:B------:R-:W2:Y:S01]  /*01c0*/  LDG.E.U8 R0, desc[UR36][R16.64+-0x7] ;  /* 0xfffff92410007981 */ /* 0x000ea2000c1e1100 */
[----:B------:R-:W-:Y:S01]  /*01d0*/  MOV R19, 0x0 ;  /* 0x0000000000137802 */ /* 0x000fe20000000f00 */
[----:B-1----:R-:W-:Y:S01]  /*01e0*/  IMAD.U32 R4, RZ, RZ, UR4 ;  /* 0x00000004ff047e24 */ /* 0x002fe2000f8e00ff */
[----:B------:R-:W-:Y:S01]  /*01f0*/  IADD3 R22, PT, PT, R22, 0x10, RZ ;  /* 0x0000001016167810 */ /* 0x000fe20007ffe0ff */
[----:B------:R-:W-:Y:S01]  /*0200*/  IMAD.U32 R5, RZ, RZ, UR5 ;  /* 0x00000005ff057e24 */ /* 0x000fe2000f8e00ff */
[----:B------:R0:W1:Y:S01]  /*0210*/  LDC.64 R8, c[0x4][R19] ;  /* 0x0100000013087b82 */ /* 0x0000620000000a00 */
[----:B------:R-:W-:Y:S01]  /*0220*/  IMAD.MOV.U32 R6, RZ, RZ, R18 ;  /* 0x000000ffff067224 */ /* 0x000fe200078e0012 */
[----:B------:R-:W-:Y:S02]  /*0230*/  ISETP.NE.AND P0, PT, R22, RZ, PT ;  /* 0x000000ff1600720c */ /* 0x000fe40003f05270 */
[----:B------:R-:W-:Y:S02]  /*0240*/  MOV R7, R2 ;  /* 0x0000000200077202 */ /* 0x000fe40000000f00 */
[----:B------:R-:W-:Y:S01]  /*0250*/  P2R R26, PR, RZ, 0x1 ;  /* 0x00000001ff1a7803 */ /* 0x000fe20000000000 */
[----:B-12---:R0:W-:Y:S08]  /*0260*/  STL [R1], R0 ;  /* 0x0000000001007387 */ /* 0x0061f00000100800 */
[----:B------:R-:W-:-:S07]  /*0270*/  LEPC R20, `(.L_x_2) ;  /* 0x000000001014794e */ /* 0x000fce0000000000 */
[----:B0-----:R-:W-:Y:S05]  /*0280*/  CALL.ABS.NOINC R8 ;  /* 0x0000000008007343 */ /* 0x001fea0003c00000 */
.L_x_2:
[----:B------:R-:W2:Y:S01]  /*0290*/  LDG.E.U8 R0, desc[UR36][R16.64+-0x6] ;  /* 0xfffffa2410007981 */ /* 0x000ea2000c1e1100 */
[----:B------:R0:W1:Y:S01]  /*02a0*/  LDC.64 R8, c[0x4][R19] ;  /* 0x0100000013087b82 */ /* 0x0000620000000a00 */
[----:B------:R-:W3:Y:S01]  /*02b0*/  LDCU.64 UR4, c[0x4][0x8] ;  /* 0x01000100ff0477ac */ /* 0x000ee20008000a00 */
[----:B------:R-:W-:Y:S01]  /*02c0*/  IMAD.MOV.U32 R6, RZ, RZ, R18 ;  /* 0x000000ffff067224 */ /* 0x000fe200078e0012 */
[----:B------:R-:W-:Y:S01]  /*02d0*/  MOV R7, R2 ;  /* 0x0000000200077202 */ /* 0x000fe20000000f00 */
[----:B---3--:R-:W-:Y:S02]  /*02e0*/  IMAD.U32 R4, RZ, RZ, UR4 ;  /* 0x00000004ff047e24 */ /* 0x008fe4000f8e00ff */
[----:B------:R-:W-:Y:S01]  /*02f0*/  IMAD.U32 R5, RZ, RZ, UR5 ;  /* 0x00000005ff057e24 */ /* 0x000fe2000f8e00ff */
[----:B-12---:R0:W-:Y:S06]  /*0300*/  STL [R1], R0 ;  /* 0x0000000001007387 */ /* 0x0061ec0000100800 */
[----:B------:R-:W-:-:S07]  /*0310*/  LEPC R20, `(.L_x_3) ;  /* 0x000000001014794e */ /* 0x000fce0000000000 */
[----:B0-----:R-:W-:Y:S05]  /*0320*/  CALL.ABS.NOINC R8 ;  /* 0x0000000008007343 */ /* 0x001fea0003c00000 */
.L_x_3:
        /* <DEDUP_REMOVED lines=10> */
.L_x_4:
        /* <DEDUP_REMOVED lines=10> */
.L_x_5:
        /* <DEDUP_REMOVED lines=10> */
.L_x_6:
        /* <DEDUP_REMOVED lines=10> */
.L_x_7:
        /* <DEDUP_REMOVED lines=10> */
.L_x_8:
        /* <DEDUP_REMOVED lines=10> */
.L_x_9:
        /* <DEDUP_REMOVED lines=10> */
.L_x_10:
        /* <DEDUP_REMOVED lines=10> */
.L_x_11:
        /* <DEDUP_REMOVED lines=10> */
.L_x_12:
        /* <DEDUP_REMOVED lines=10> */
.L_x_13:
        /* <DEDUP_REMOVED lines=10> */
.L_x_14:
        /* <DEDUP_REMOVED lines=10> */
.L_x_15:
        /* <DEDUP_REMOVED lines=10> */
.L_x_16:
        /* <DEDUP_REMOVED lines=10> */
.L_x_17:
[----:B------:R-:W-:Y:S01]  /*0bf0*/  ISETP.NE.AND P6, PT, R26, RZ, PT ;  /* 0x000000ff1a00720c */ /* 0x000fe20003fc5270 */
[----:B------:R-:W-:-:S12]  /*0c00*/  VIADD R23, R23, 0x10 ;  /* 0x0000001017177836 */ /* 0x000fd80000000000 */
[----:B------:R-:W-:Y:S05]  /*0c10*/  @P6 BRA `(.L_x_18) ;  /* 0xfffffff400546947 */ /* 0x000fea000383ffff */
[----:B------:R-:W-:Y:S05]  /*0c20*/  BSYNC.RECONVERGENT B6 ;  /* 0x0000000000067941 */ /* 0x000fea0003800200 */
.L_x_1:
[----:B------:R-:W-:Y:S01]  /*0c30*/  ISETP.NE.AND P0, PT, R25, RZ, PT ;  /* 0x000000ff1900720c */ /* 0x000fe20003f05270 */
[----:B------:R-:W-:-:S12]  /*0c40*/  BSSY.RECONVERGENT B6, `(.L_x_0) ;  /* 0x00000a3000067945 */ /* 0x000fd80003800200 */
[----:B------:R-:W-:Y:S05]  /*0c50*/  @!P0 BRA `(.L_x_19) ;  /* 0x0000000800848947 */ /* 0x000fea0003800000 */
[----:B------:R-:W-:Y:S02]  /*0c60*/  ISETP.GE.U32.AND P0, PT, R25, 0x8, PT ;  /* 0x000000081900780c */ /* 0x000fe40003f06070 */
[----:B------:R-:W-:-:S11]  /*0c70*/  LOP3.LUT R22, R24, 0x7, RZ, 0xc0, !PT ;  /* 0x0000000718167812 */ /* 0x000fd600078ec0ff */
[----:B------:R-:W-:Y:S05]  /*0c80*/  @!P0 BRA `(.L_x_20) ;  /* 0x0000000400548947 */ /* 0x000fea0003800000 */
[----:B------:R-:W0:Y:S02]  /*0c90*/  LDCU.64 UR4, c[0x0][0x380] ;  /* 0x00007000ff0477ac */ /* 0x000e240008000a00 */
[----:B0-----:R-:W-:-:S04]  /*0ca0*/  IADD3 R16, P0, PT, R23, UR4, RZ ;  /* 0x0000000417107c10 */ /* 0x001fc8000ff1e0ff */
[----:B------:R-:W-:Y:S01]  /*0cb0*/  LEA.HI.X.SX32 R17, R23, UR5, 0x1, P0 ;  /* 0x0000000517117c11 */ /* 0x000fe200080f0eff */
[----:B------:R-:W0:Y:S04]  /*0cc0*/  LDCU.64 UR4, c[0x4][0x8] ;  /* 0x01000100ff0477ac */ /* 0x000e280008000a00 */
[----:B------:R-:W2:Y:S01]  /*0cd0*/  LDG.E.U8 R0, desc[UR36][R16.64] ;  /* 0x0000002410007981 */ /* 0x000ea2000c1e1100 */
[----:B------:R-:W-:Y:S01]  /*0ce0*/  MOV R19, 0x0 ;  /* 0x0000000000137802 */ /* 0x000fe20000000f00 */
[----:B------:R-:W-:Y:S01]  /*0cf0*/  IMAD.MOV.U32 R7, RZ, RZ, R2 ;  /* 0x000000ffff077224 */ /* 0x000fe200078e0002 */
[----:B------:R-:W-:Y:S02]  /*0d00*/  MOV R6, R18 ;  /* 0x0000001200067202 */ /* 0x000fe40000000f00 */
[----:B------:R1:W3:Y:S01]  /*0d10*/  LDC.64 R8, c[0x4][R19] ;  /* 0x0100000013087b82 */ /* 0x0002e20000000a00 */
[----:B0-----:R-:W-:-:S02]  /*0d20*/  IMAD.U32 R4, RZ, RZ, UR4 ;  /* 0x00000004ff047e24 */ /* 0x001fc4000f8e00ff */
[----:B------:R-:W-:Y:S01]  /*0d30*/  IMAD.U32 R5, RZ, RZ, UR5 ;  /* 0x00000005ff057e24 */ /* 0x000fe2000f8e00ff */
[----:B--23--:R1:W-:Y:S06]  /*0d40*/  STL [R1], R0 ;  /* 0x0000000001007387 */ /* 0x00c3ec0000100800 */
[----:B------:R-:W-:-:S07]  /*0d50*/  LEPC R20, `(.L_x_21) ;  /* 0x000000001014794e */ /* 0x000fce0000000000 */
[----:B-1----:R-:W-:Y:S05]  /*0d60*/  CALL.ABS.NOINC R8 ;  /* 0x0000000008007343 */ /* 0x002fea0003c00000 */
.L_x_21:
[----:B------:R-:W2:Y:S01]  /*0d70*/  LDG.E.U8 R0, desc[UR36][R16.64+0x1] ;  /* 0x0000012410007981 */ /* 0x000ea2000c1e1100 */
[----:B------:R0:W1:Y:S01]  /*0d80*/  LDC.64 R8, c[0x4][R19] ;  /* 0x0100000013087b82 */ /* 0x0000620000000a00 */
[----:B------:R-:W3:Y:S01]  /*0d90*/  LDCU.64 UR4, c[0x4][0x8] ;  /* 0x01000100ff0477ac */ /* 0x000ee20008000a00 */
[----:B------:R-:W-:Y:S01]  /*0da0*/  MOV R6, R18 ;  /* 0x0000001200067202 */ /* 0x000fe20000000f00 */
[----:B------:R-:W-:Y:S02]  /*0db0*/  IMAD.MOV.U32 R7, RZ, RZ, R2 ;  /* 0x000000ffff077224 */ /* 0x000fe400078e0002 */
[----:B---3--:R-:W-:Y:S02]  /*0dc0*/  IMAD.U32 R4, RZ, RZ, UR4 ;  /* 0x00000004ff047e24 */ /* 0x008fe4000f8e00ff */
[----:B------:R-:W-:Y:S01]  /*0dd0*/  IMAD.U32 R5, RZ, RZ, UR5 ;  /* 0x00000005ff057e24 */ /* 0x000fe2000f8e00ff */
[----:B-12---:R0:W-:Y:S06]  /*0de0*/  STL [R1], R0 ;  /* 0x0000000001007387 */ /* 0x0061ec0000100800 */
[----:B------:R-:W-:-:S07]  /*0df0*/  LEPC R20, `(.L_x_22) ;  /* 0x000000001014794e */ /* 0x000fce0000000000 */
[----:B0-----:R-:W-:Y:S05]  /*0e00*/  CALL.ABS.NOINC R8 ;  /* 0x0000000008007343 */ /* 0x001fea0003c00000 */
.L_x_22:
        /* <DEDUP_REMOVED lines=10> */
.L_x_23:
        /* <DEDUP_REMOVED lines=10> */
.L_x_24:
        /* <DEDUP_REMOVED lines=10> */
.L_x_25:
[----:B------:R-:W2:Y:S01]  /*0ff0*/  LDG.E.U8 R0, desc[UR36][R16.64+0x5] ;  /* 0x0000052410007981 */ /* 0x000ea2000c1e1100 */
[----:B------:R0:W1:Y:S01]  /*1000*/  LDC.64 R8, c[0x4][R19] ;  /* 0x0100000013087b82 */ /* 0x0000620000000a00 */
[----:B------:R-:W3:Y:S01]  /*1010*/  LDCU.64 UR4, c[0x4][0x8] ;  /* 0x01000100ff0477ac */ /* 0x000ee20008000a00 */
[----:B------:R-:W-:Y:S02]  /*1020*/  IMAD.MOV.U32 R6, RZ, RZ, R18 ;  /* 0x000000ffff067224 */ /* 0x000fe400078e0012 */
[----:B------:R-:W-:Y:S02]  /*1030*/  IMAD.MOV.U32 R7, RZ, RZ, R2 ;  /* 0x000000ffff077224 */ /* 0x000fe400078e0002 */
[----:B---3--:R-:W-:Y:S01]  /*1040*/  IMAD.U32 R4, RZ, RZ, UR4 ;  /* 0x00000004ff047e24 */ /* 0x008fe2000f8e00ff */
[----:B------:R-:W-:Y:S01]  /*1050*/  MOV R5, UR5 ;  /* 0x0000000500057c02 */ /* 0x000fe20008000f00 */
[----:B-12---:R0:W-:Y:S06]  /*1060*/  STL [R1], R0 ;  /* 0x0000000001007387 */ /* 0x0061ec0000100800 */
[----:B------:R-:W-:-:S07]  /*1070*/  LEPC R20, `(.L_x_26) ;  /* 0x000000001014794e */ /* 0x000fce0000000000 */
[----:B0-----:R-:W-:Y:S05]  /*1080*/  CALL.ABS.NOINC R8 ;  /* 0x0000000008007343 */ /* 0x001fea0003c00000 */
.L_x_26:
[----:B------:R-:W2:Y:S01]  /*1090*/  LDG.E.U8 R0, desc[UR36][R16.64+0x6] ;  /* 0x0000062410007981 */ /* 0x000ea2000c1e1100 */
[----:B------:R0:W1:Y:S01]  /*10a0*/  LDC.64 R8, c[0x4][R19] ;  /* 0x0100000013087b82 */ /* 0x0000620000000a00 */
[----:B------:R-:W3:Y:S01]  /*10b0*/  LDCU.64 UR4, c[0x4][0x8] ;  /* 0x01000100ff0477ac */ /* 0x000ee20008000a00 */
[----:B------:R-:W-:Y:S01]  /*10c0*/  IMAD.MOV.U32 R6, RZ, RZ, R18 ;  /* 0x000000ffff067224 */ /* 0x000fe200078e0012 */
[----:B------:R-:W-:Y:S02]  /*10d0*/  MOV R7, R2 ;  /* 0x0000000200077202 */ /* 0x000fe40000000f00 */
[----:B---3--:R-:W-:Y:S01]  /*10e0*/  MOV R4, UR4 ;  /* 0x0000000400047c02 */ /* 0x008fe20008000f00 */
[----:B------:R-:W-:Y:S01]  /*10f0*/  IMAD.U32 R5, RZ, RZ, UR5 ;  /* 0x00000005ff057e24 */ /* 0x000fe2000f8e00ff */
[----:B-12---:R0:W-:Y:S06]  /*1100*/  STL [R1], R0 ;  /* 0x0000000001007387 */ /* 0x0061ec0000100800 */
[----:B------:R-:W-:-:S07]  /*1110*/  LEPC R20, `(.L_x_27) ;  /* 0x000000001014794e */ /* 0x000fce0000000000 */
[----:B0-----:R-:W-:Y:S05]  /*1120*/  CALL.ABS.NOINC R8 ;  /* 0x0000000008007343 */ /* 0x001fea0003c00000 */
.L_x_27:
        /* <DEDUP_REMOVED lines=10> */
.L_x_28:
[----:B------:R-:W-:-:S07]  /*11d0*/  VIADD R23, R23, 0x8 ;  /* 0x0000000817177836 */ /* 0x000fce0000000000 */
.L_x_20:
[----:B------:R-:W-:-:S13]  /*11e0*/  ISETP.NE.AND P0, PT, R22, RZ, PT ;  /* 0x000000ff1600720c */ /* 0x000fda0003f05270 */
        /* <DEDUP_REMOVED lines=13> */
[----:B0-----:R-:W-:Y:S01]  /*12c0*/  MOV R4, UR4 ;  /* 0x0000000400047c02 */ /* 0x001fe20008000f00 */
[----:B------:R-:W-:Y:S01]  /*12d0*/  IMAD.U32 R5, RZ, RZ, UR5 ;  /* 0x00000005ff057e24 */ /* 0x000fe2000f8e00ff */
[----:B--23--:R1:W-:Y:S06]  /*12e0*/  STL [R1], R0 ;  /* 0x0000000001007387 */ /* 0x00c3ec0000100800 */
[----:B------:R-:W-:-:S07]  /*12f0*/  LEPC R20, `(.L_x_30) ;  /* 0x000000001014794e */ /* 0x000fce0000000000 */
[----:B-1----:R-:W-:Y:S05]  /*1300*/  CALL.ABS.NOINC R8 ;  /* 0x0000000008007343 */ /* 0x002fea0003c00000 */
.L_x_30:
        /* <DEDUP_REMOVED lines=10> */
.L_x_31:
        /* <DEDUP_REMOVED lines=10> */
.L_x_32:
        /* <DEDUP_REMOVED lines=10> */
.L_x_33:
[----:B------:R-:W-:-:S07]  /*14f0*/  VIADD R23, R23, 0x4 ;  /* 0x0000000417177836 */ /* 0x000fce0000000000 */
.L_x_29:
[----:B------:R-:W-:-:S13]  /*1500*/  ISETP.NE.AND P0, PT, R24, RZ, PT ;  /* 0x000000ff1800720c */ /* 0x000fda0003f05270 */
[----:B------:R-:W-:Y:S05]  /*1510*/  @!P0 BRA `(.L_x_19) ;  /* 0x0000000000548947 */ /* 0x000fea0003800000 */
[----:B------:R-:W-:-:S07]  /*1520*/  IMAD.MOV R24, RZ, RZ, -R24 ;  /* 0x000000ffff187224 */ /* 0x000fce00078e0a18 */
.L_x_35:
[----:B------:R-:W0:Y:S02]  /*1530*/  LDCU.64 UR4, c[0x0][0x380] ;  /* 0x00007000ff0477ac */ /* 0x000e240008000a00 */
[----:B0-----:R-:W-:-:S04]  /*1540*/  IADD3 R8, P0, PT, R23, UR4, RZ ;  /* 0x0000000417087c10 */ /* 0x001fc8000ff1e0ff */
[----:B------:R-:W-:Y:S01]  /*1550*/  LEA.HI.X.SX32 R9, R23, UR5, 0x1, P0 ;  /* 0x0000000517097c11 */ /* 0x000fe200080f0eff */
[----:B------:R-:W0:Y:S04]  /*1560*/  LDCU.64 UR4, c[0x4][0x8] ;  /* 0x01000100ff0477ac */ /* 0x000e280008000a00 */
[----:B------:R-:W2:Y:S01]  /*1570*/  LDG.E.U8 R0, desc[UR36][R8.64] ;  /* 0x0000002408007981 */ /* 0x000ea2000c1e1100 */
[----:B------:R-:W-:Y:S01]  /*1580*/  MOV R3, 0x0 ;  /* 0x0000000000037802 */ /* 0x000fe20000000f00 */
[----:B------:R-:W-:Y:S01]  /*1590*/  IMAD.MOV.U32 R7, RZ, RZ, R2 ;  /* 0x000000ffff077224 */ /* 0x000fe200078e0002 */
[----:B------:R-:W-:Y:S02]  /*15a0*/  IADD3 R24, PT, PT, R24, 0x1, RZ ;  /* 0x0000000118187810 */ /* 0x000fe40007ffe0ff */
[----:B------:R1:W3:Y:S01]  /*15b0*/  LDC.64 R10, c[0x4][R3] ;  /* 0x01000000030a7b82 */ /* 0x0002e20000000a00 */
[----:B------:R-:W-:-:S02]  /*15c0*/  MOV R6, R18 ;  /* 0x0000001200067202 */ /* 0x000fc40000000f00 */
[----:B------:R-:W-:Y:S01]  /*15d0*/  ISETP.NE.AND P0, PT, R24, RZ, PT ;  /* 0x000000ff1800720c */ /* 0x000fe20003f05270 */
[----:B0-----:R-:W-:Y:S02]  /*15e0*/  IMAD.U32 R4, RZ, RZ, UR4 ;  /* 0x00000004ff047e24 */ /* 0x001fe4000f8e00ff */
[----:B------:R-:W-:Y:S01]  /*15f0*/  IMAD.U32 R5, RZ, RZ, UR5 ;  /* 0x00000005ff057e24 */ /* 0x000fe2000f8e00ff */
[----:B--2---:R0:W-:Y:S02]  /*1600*/  STL [R1], R0 ;  /* 0x0000000001007387 */ /* 0x0041e40000100800 */
[----:B01-3--:R-:W-:-:S07]  /*1610*/  P2R R0, PR, RZ, 0x1 ;  /* 0x00000001ff007803 */ /* 0x00bfce0000000000 */
[----:B------:R-:W-:-:S07]  /*1620*/  LEPC R20, `(.L_x_34) ;  /* 0x000000001014794e */ /* 0x000fce0000000000 */
[----:B------:R-:W-:Y:S05]  /*1630*/  CALL.ABS.NOINC R10 ;  /* 0x000000000a007343 */ /* 0x000fea0003c00000 */
.L_x_34:
[----:B------:R-:W-:Y:S01]  /*1640*/  ISETP.NE.AND P6, PT, R24, RZ, PT ;  /* 0x000000ff1800720c */ /* 0x000fe20003fc5270 */
[----:B------:R-:W-:-:S12]  /*1650*/  VIADD R23, R23, 0x1 ;  /* 0x0000000117177836 */ /* 0x000fd80000000000 */
[----:B------:R-:W-:Y:S05]  /*1660*/  @P6 BRA `(.L_x_35) ;  /* 0xfffffffc00b06947 */ /* 0x000fea000383ffff */
.L_x_19:
[----:B------:R-:W-:Y:S05]  /*1670*/  BSYNC.RECONVERGENT B6 ;  /* 0x0000000000067941 */ /* 0x000fea0003800200 */
.L_x_0:
[----:B------:R-:W-:Y:S01]  /*1680*/  MOV R0, 0x0 ;  /* 0x0000000000007802 */ /* 0x000fe20000000f00 */
[----:B------:R-:W0:Y:S01]  /*1690*/  LDCU.64 UR4, c[0x4][0x10] ;  /* 0x01000200ff0477ac */ /* 0x000e220008000a00 */
[----:B------:R-:W-:Y:S02]  /*16a0*/  CS2R R6, SRZ ;  /* 0x0000000000067805 */ /* 0x000fe4000001ff00 */
[----:B------:R1:W2:Y:S01]  /*16b0*/  LDC.64 R2, c[0x4][R0] ;  /* 0x0100000000027b82 */ /* 0x0002a20000000a00 */
[----:B0-----:R-:W-:Y:S01]  /*16c0*/  MOV R4, UR4 ;  /* 0x0000000400047c02 */ /* 0x001fe20008000f00 */
[----:B-1----:R-:W-:-:S07]  /*16d0*/  IMAD.U32 R5, RZ, RZ, UR5 ;  /* 0x00000005ff057e24 */ /* 0x002fce000f8e00ff */
[----:B------:R-:W-:-:S07]  /*16e0*/  LEPC R20, `(.L_x_36) ;  /* 0x000000001014794e */ /* 0x000fce0000000000 */
[----:B--2---:R-:W-:Y:S05]  /*16f0*/  CALL.ABS.NOINC R2 ;  /* 0x0000000002007343 */ /* 0x004fea0003c00000 */
.L_x_36:
[----:B------:R-:W-:Y:S05]  /*1700*/  EXIT ;  /* 0x000000000000794d */ /* 0x000fea0003800000 */
.L_x_37:
[----:B------:R-:W-:-:S00]  /*1710*/  BRA `(.L_x_37) ;  /* 0xfffffffc00fc7947 */ /* 0x000fc0000383ffff */
[----:B------:R-:W-:-:S00]  /*1720*/  NOP ;  /* 0x0000000000007918 */ /* 0x000fc00000000000 */
        /* <DEDUP_REMOVED lines=13> */
.L_x_39:


//--------------------- .text._Z7_mod2_tPhbi      --------------------------
	.section	.text._Z7_mod2_tPhbi,"ax",@progbits
	.align	128
        .global         _Z7_mod2_tPhbi
        .type           _Z7_mod2_tPhbi,@function
        .size           _Z7_mod2_tPhbi,(.L_x_40 - _Z7_mod2_tPhbi)
        .other          _Z7_mod2_tPhbi,@"STO_CUDA_ENTRY STV_DEFAULT"
_Z7_mod2_tPhbi:
.text._Z7_mod2_tPhbi:
[----:B------:R-:W-:Y:S01]  /*0000*/  LDC R1, c[0x0][0x37c] ;  /* 0x0000df00ff017b82 */ /* 0x000fe20000000800 */
[----:B------:R-:W-:Y:S05]  /*0010*/  EXIT ;  /* 0x000000000000794d */ /* 0x000fea0003800000 */
.L_x_38:
        /* <DEDUP_REMOVED lines=14> */
.L_x_40:


//--------------------- .nv.global.init           --------------------------
	.section	.nv.global.init,"aw",@progbits
.nv.global.init:
	.type		$str$1,@object
	.size		$str$1,($str - $str$1)
$str$1:
        /*0000*/ 	.byte	0x0a, 0x00
	.type		$str,@object
	.size		$str,(.L_0 - $str)
$str:
        /*0002*/ 	.byte	0x25, 0x30, 0x32, 0x78, 0x00
.L_0:


//--------------------- .nv.shared.reserved.0     --------------------------
	.section	.nv.shared.reserved.0,"aw",@nobits
	.weak		__nv_reservedSMEM_offset_0_alias
	.size		__nv_reservedSMEM_offset_0_alias, 0, 64
	.other		__nv_reservedSMEM_offset_0_alias,@"STO_CUDA_RESERVED_SHARED STV_DEFAULT"
__nv_reservedSMEM_offset_0_alias:
	.zero		0
	.zero		64


//--------------------- .nv.constant0._Z13printGpuBytesPhii --------------------------
	.section	.nv.constant0._Z13printGpuBytesPhii,"a",@progbits
	.sectionflags	@""
	.align	4
.nv.constant0._Z13printGpuBytesPhii:
	.zero		912


//--------------------- .nv.constant0._Z7_mod2_tPhbi --------------------------
	.section	.nv.constant0._Z7_mod2_tPhbi,"a",@progbits
	.sectionflags	@""
	.align	4
.nv.constant0._Z7_mod2_tPhbi:
	.zero		912


//--------------------- SYMBOLS --------------------------

	.type		.nv.reservedSmem.offset0,@object
	.size		.nv.reservedSmem.offset0,0x4
	.type		vprintf,@function
